	.headerflags	@"EF_CUDA_TEXMODE_UNIFIED EF_CUDA_64BIT_ADDRESS EF_CUDA_ACCELERATORS EF_CUDA_SM90 EF_CUDA_VIRTUAL_SM(EF_CUDA_SM90)"
	.elftype	@"ET_EXEC"


//--------------------- .nv.info                  --------------------------
	.section	.nv.info,"",@"SHT_CUDA_INFO"
	.align	4


	//----- nvinfo : EIATTR_REGCOUNT
	.align		4
        /*0000*/ 	.byte	0x04, 0x2f
        /*0002*/ 	.short	(.L_1 - .L_0)
	.align		4
.L_0:
        /*0004*/ 	.word	index@(triton_poi_fused_native_group_norm_silu_9)
        /*0008*/ 	.word	0x00000020


	//----- nvinfo : EIATTR_MIN_STACK_SIZE
	.align		4
.L_1:
        /*000c*/ 	.byte	0x04, 0x12
        /*000e*/ 	.short	(.L_3 - .L_2)
	.align		4
.L_2:
        /*0010*/ 	.word	index@(triton_poi_fused_native_group_norm_silu_9)
        /*0014*/ 	.word	0x00000000


	//----- nvinfo : EIATTR_FRAME_SIZE
	.align		4
.L_3:
        /*0018*/ 	.byte	0x04, 0x11
        /*001a*/ 	.short	(.L_5 - .L_4)
	.align		4
.L_4:
        /*001c*/ 	.word	index@(triton_poi_fused_native_group_norm_silu_9)
        /*0020*/ 	.word	0x00000000


	//----- nvinfo : EIATTR_MIN_STACK_SIZE
	.align		4
.L_5:
        /*0024*/ 	.byte	0x04, 0x12
        /*0026*/ 	.short	(.L_7 - .L_6)
	.align		4
.L_6:
        /*0028*/ 	.word	index@(triton_poi_fused_native_group_norm_silu_9)
        /*002c*/ 	.word	0x00000000
.L_7:


//--------------------- .nv.info.triton_poi_fused_native_group_norm_silu_9 --------------------------
	.section	.nv.info.triton_poi_fused_native_group_norm_silu_9,"",@"SHT_CUDA_INFO"
	.sectionflags	@""
	.align	4


	//----- nvinfo : EIATTR_CUDA_API_VERSION
	.align		4
        /*0000*/ 	.byte	0x04, 0x37
        /*0002*/ 	.short	(.L_9 - .L_8)
.L_8:
        /*0004*/ 	.word	0x0000007c


	//----- nvinfo : EIATTR_KPARAM_INFO
	.align		4
.L_9:
        /*0008*/ 	.byte	0x04, 0x17
        /*000a*/ 	.short	(.L_11 - .L_10)
.L_10:
        /*000c*/ 	.word	0x00000000
        /*0010*/ 	.short	0x0007
        /*0012*/ 	.short	0x0038
        /*0014*/ 	.byte	0x00, 0xf0, 0x11, 0x00


	//----- nvinfo : EIATTR_KPARAM_INFO
	.align		4
.L_11:
        /*0018*/ 	.byte	0x04, 0x17
        /*001a*/ 	.short	(.L_13 - .L_12)
.L_12:
        /*001c*/ 	.word	0x00000000
        /*0020*/ 	.short	0x0006
        /*0022*/ 	.short	0x0030
        /*0024*/ 	.byte	0x00, 0xf4, 0x21, 0x00


	//----- nvinfo : EIATTR_KPARAM_INFO
	.align		4
.L_13:
        /*0028*/ 	.byte	0x04, 0x17
        /*002a*/ 	.short	(.L_15 - .L_14)
.L_14:
        /*002c*/ 	.word	0x00000000
        /*0030*/ 	.short	0x0005
        /*0032*/ 	.short	0x0028
        /*0034*/ 	.byte	0x00, 0xf4, 0x21, 0x00


	//----- nvinfo : EIATTR_KPARAM_INFO
	.align		4
.L_15:
        /*0038*/ 	.byte	0x04, 0x17
        /*003a*/ 	.short	(.L_17 - .L_16)
.L_16:
        /*003c*/ 	.word	0x00000000
        /*0040*/ 	.short	0x0004
        /*0042*/ 	.short	0x0020
        /*0044*/ 	.byte	0x00, 0xf4, 0x21, 0x00


	//----- nvinfo : EIATTR_KPARAM_INFO
	.align		4
.L_17:
        /*0048*/ 	.byte	0x04, 0x17
        /*004a*/ 	.short	(.L_19 - .L_18)
.L_18:
        /*004c*/ 	.word	0x00000000
        /*0050*/ 	.short	0x0003
        /*0052*/ 	.short	0x0018
        /*0054*/ 	.byte	0x00, 0xf4, 0x21, 0x00


	//----- nvinfo : EIATTR_KPARAM_INFO
	.align		4
.L_19:
        /*0058*/ 	.byte	0x04, 0x17
        /*005a*/ 	.short	(.L_21 - .L_20)
.L_20:
        /*005c*/ 	.word	0x00000000
        /*0060*/ 	.short	0x0002
        /*0062*/ 	.short	0x0010
        /*0064*/ 	.byte	0x00, 0xf4, 0x21, 0x00


	//----- nvinfo : EIATTR_KPARAM_INFO
	.align		4
.L_21:
        /*0068*/ 	.byte	0x04, 0x17
        /*006a*/ 	.short	(.L_23 - .L_22)
.L_22:
        /*006c*/ 	.word	0x00000000
        /*0070*/ 	.short	0x0001
        /*0072*/ 	.short	0x0008
        /*0074*/ 	.byte	0x00, 0xf4, 0x21, 0x00


	//----- nvinfo : EIATTR_KPARAM_INFO
	.align		4
.L_23:
        /*0078*/ 	.byte	0x04, 0x17
        /*007a*/ 	.short	(.L_25 - .L_24)
.L_24:
        /*007c*/ 	.word	0x00000000
        /*0080*/ 	.short	0x0000
        /*0082*/ 	.short	0x0000
        /*0084*/ 	.byte	0x00, 0xf4, 0x21, 0x00


	//----- nvinfo : EIATTR_SPARSE_MMA_MASK
	.align		4
.L_25:
        /*0088*/ 	.byte	0x03, 0x50
        /*008a*/ 	.short	0x0000


	//----- nvinfo : EIATTR_MAXREG_COUNT
	.align		4
        /*008c*/ 	.byte	0x03, 0x1b
        /*008e*/ 	.short	0x00ff


	//----- nvinfo : EIATTR_EXIT_INSTR_OFFSETS
	.align		4
        /*0090*/ 	.byte	0x04, 0x1c
        /*0092*/ 	.short	(.L_27 - .L_26)


	//   ....[0]....
.L_26:
        /*0094*/ 	.word	0x00000c10


	//----- nvinfo : EIATTR_REQNTID
	.align		4
.L_27:
        /*0098*/ 	.byte	0x04, 0x10
        /*009a*/ 	.short	(.L_29 - .L_28)
.L_28:
        /*009c*/ 	.word	0x00000080
        /*00a0*/ 	.word	0x00000001
        /*00a4*/ 	.word	0x00000001


	//----- nvinfo : EIATTR_CBANK_PARAM_SIZE
	.align		4
.L_29:
        /*00a8*/ 	.byte	0x03, 0x19
        /*00aa*/ 	.short	0x003c


	//----- nvinfo : EIATTR_PARAM_CBANK
	.align		4
        /*00ac*/ 	.byte	0x04, 0x0a
        /*00ae*/ 	.short	(.L_31 - .L_30)
	.align		4
.L_30:
        /*00b0*/ 	.word	index@(.nv.constant0.triton_poi_fused_native_group_norm_silu_9)
        /*00b4*/ 	.short	0x0210
        /*00b6*/ 	.short	0x003c


	//----- nvinfo : EIATTR_SW_WAR
	.align		4
.L_31:
        /*00b8*/ 	.byte	0x04, 0x36
        /*00ba*/ 	.short	(.L_33 - .L_32)
.L_32:
        /*00bc*/ 	.word	0x00000008
.L_33:


//--------------------- .nv.callgraph             --------------------------
	.section	.nv.callgraph,"",@"SHT_CUDA_CALLGRAPH"
	.align	4
	.sectionentsize	8
	.align		4
        /*0000*/ 	.word	0x00000000
	.align		4
        /*0004*/ 	.word	0xffffffff
	.align		4
        /*0008*/ 	.word	0x00000000
	.align		4
        /*000c*/ 	.word	0xfffffffe
	.align		4
        /*0010*/ 	.word	0x00000000
	.align		4
        /*0014*/ 	.word	0xfffffffd
	.align		4
        /*0018*/ 	.word	0x00000000
	.align		4
        /*001c*/ 	.word	0xfffffffc


//--------------------- .text.triton_poi_fused_native_group_norm_silu_9 --------------------------
	.section	.text.triton_poi_fused_native_group_norm_silu_9,"ax",@progbits
	.align	128
        .global         triton_poi_fused_native_group_norm_silu_9
        .type           triton_poi_fused_native_group_norm_silu_9,@function
        .size           triton_poi_fused_native_group_norm_silu_9,(.L_x_1 - triton_poi_fused_native_group_norm_silu_9)
        .other          triton_poi_fused_native_group_norm_silu_9,@"STO_CUDA_ENTRY STV_DEFAULT"
triton_poi_fused_native_group_norm_silu_9:
.text.triton_poi_fused_native_group_norm_silu_9:
[----:B------:R-:W-:Y:S01]  /*0000*/  LDC R1, c[0x0][0x28] ;  /* 0x00000a00ff017b82 */ /* 0x000fe20000000800 */
[----:B------:R-:W1:Y:S07]  /*0010*/  S2R R0, SR_TID.X ;  /* 0x0000000000007919 */ /* 0x000e6e0000002100 */
[----:B------:R-:W2:Y:S01]  /*0020*/  LDC.64 R12, c[0x0][0x218] ;  /* 0x00008600ff0c7b82 */ /* 0x000ea20000000a00 */
[----:B------:R-:W-:Y:S01]  /*0030*/  ULDC.64 UR4, c[0x0][0x208] ;  /* 0x0000820000047ab9 */ /* 0x000fe20000000a00 */
[----:B------:R-:W3:Y:S06]  /*0040*/  S2R R3, SR_CTAID.X ;  /* 0x0000000000037919 */ /* 0x000eec0000002500 */
[----:B------:R-:W4:Y:S08]  /*0050*/  LDC.64 R16, c[0x0][0x220] ;  /* 0x00008800ff107b82 */ /* 0x000f300000000a00 */
[----:B------:R-:W5:Y:S08]  /*0060*/  LDC.64 R18, c[0x0][0x228] ;  /* 0x00008a00ff127b82 */ /* 0x000f700000000a00 */
[----:B------:R-:W5:Y:S01]  /*0070*/  LDC.64 R14, c[0x0][0x230] ;  /* 0x00008c00ff0e7b82 */ /* 0x000f620000000a00 */
[----:B-1----:R-:W-:-:S07]  /*0080*/  SHF.L.U32 R0, R0, 0x2, RZ ;  /* 0x0000000200007819 */ /* 0x002fce00000006ff */
[----:B------:R-:W1:Y:S01]  /*0090*/  LDC.64 R28, c[0x0][0x238] ;  /* 0x00008e00ff1c7b82 */ /* 0x000e620000000a00 */
[----:B------:R-:W-:-:S04]  /*00a0*/  LOP3.LUT R0, R0, 0x1fc, RZ, 0xc0, !PT ;  /* 0x000001fc00007812 */ /* 0x000fc800078ec0ff */
[----:B---3--:R-:W-:-:S05]  /*00b0*/  LEA R0, R3, R0, 0xa ;  /* 0x0000000003007211 */ /* 0x008fca00078e50ff */
[----:B--2---:R-:W-:-:S04]  /*00c0*/  IMAD.WIDE R12, R0, 0x4, R12 ;  /* 0x00000004000c7825 */ /* 0x004fc800078e020c */
[----:B----4-:R-:W-:Y:S01]  /*00d0*/  IMAD.WIDE R16, R0, 0x4, R16 ;  /* 0x0000000400107825 */ /* 0x010fe200078e0210 */
[----:B------:R-:W2:Y:S04]  /*00e0*/  LDG.E.128 R8, desc[UR4][R12.64] ;  /* 0x000000040c087981 */ /* 0x000ea8000c1e1d00 */
[----:B------:R-:W2:Y:S01]  /*00f0*/  LDG.E.128 R4, desc[UR4][R16.64] ;  /* 0x0000000410047981 */ /* 0x000ea2000c1e1d00 */
[----:B------:R-:W-:Y:S02]  /*0100*/  SHF.R.S32.HI R2, RZ, 0x15, R3 ;  /* 0x00000015ff027819 */ /* 0x000fe40000011403 */
[----:B------:R-:W-:Y:S02]  /*0110*/  IADD3 R23, R0, 0x200, RZ ;  /* 0x0000020000177810 */ /* 0x000fe40007ffe0ff */
[----:B------:R-:W-:-:S04]  /*0120*/  SGXT R2, R2, 0x1 ;  /* 0x000000010202781a */ /* 0x000fc80000000200 */
[CC--:B------:R-:W-:Y:S02]  /*0130*/  LEA.HI R25, R2.reuse, R0.reuse, RZ, 0xa ;  /* 0x0000000002197211 */ /* 0x0c0fe400078f50ff */
[C---:B------:R-:W-:Y:S02]  /*0140*/  LEA.HI R21, R2.reuse, R0, RZ, 0xc ;  /* 0x0000000002157211 */ /* 0x040fe400078f60ff */
[----:B------:R-:W-:Y:S02]  /*0150*/  SHF.R.S32.HI R25, RZ, 0xa, R25 ;  /* 0x0000000aff197819 */ /* 0x000fe40000011419 */
[C---:B------:R-:W-:Y:S02]  /*0160*/  LEA.HI R3, R2.reuse, R23, RZ, 0xa ;  /* 0x0000001702037211 */ /* 0x040fe400078f50ff */
[----:B------:R-:W-:Y:S02]  /*0170*/  LEA.HI R20, R25, R25, RZ, 0x7 ;  /* 0x0000001919147211 */ /* 0x000fe400078f38ff */
[----:B------:R-:W-:-:S02]  /*0180*/  LEA.HI R23, R2, R23, RZ, 0xc ;  /* 0x0000001702177211 */ /* 0x000fc400078f60ff */
[----:B------:R-:W-:Y:S02]  /*0190*/  LOP3.LUT R20, R20, 0xffffff80, RZ, 0xc0, !PT ;  /* 0xffffff8014147812 */ /* 0x000fe400078ec0ff */
[----:B------:R-:W-:Y:S02]  /*01a0*/  SHF.R.S32.HI R21, RZ, 0xc, R21 ;  /* 0x0000000cff157819 */ /* 0x000fe40000011415 */
[----:B------:R-:W-:Y:S02]  /*01b0*/  SHF.R.S32.HI R23, RZ, 0xc, R23 ;  /* 0x0000000cff177819 */ /* 0x000fe40000011417 */
[----:B------:R-:W-:Y:S01]  /*01c0*/  IADD3 R25, R25, -R20, RZ ;  /* 0x8000001419197210 */ /* 0x000fe20007ffe0ff */
[----:B-----5:R-:W-:Y:S01]  /*01d0*/  IMAD.WIDE R26, R21, 0x4, R18 ;  /* 0x00000004151a7825 */ /* 0x020fe200078e0212 */
[----:B------:R-:W-:-:S03]  /*01e0*/  SHF.R.S32.HI R3, RZ, 0xa, R3 ;  /* 0x0000000aff037819 */ /* 0x000fc60000011403 */
[----:B0-----:R-:W-:Y:S01]  /*01f0*/  IMAD.WIDE R20, R21, 0x4, R14 ;  /* 0x0000000415147825 */ /* 0x001fe200078e020e */
[----:B------:R-:W-:-:S03]  /*0200*/  LEA.HI R2, R3, R3, RZ, 0x7 ;  /* 0x0000000303027211 */ /* 0x000fc600078f38ff */
[C---:B------:R-:W-:Y:S01]  /*0210*/  IMAD.WIDE R18, R23.reuse, 0x4, R18 ;  /* 0x0000000417127825 */ /* 0x040fe200078e0212 */
[----:B------:R-:W-:Y:S01]  /*0220*/  LOP3.LUT R2, R2, 0xffffff80, RZ, 0xc0, !PT ;  /* 0xffffff8002027812 */ /* 0x000fe200078ec0ff */
[----:B------:R-:W3:Y:S02]  /*0230*/  LDG.E.EL R21, desc[UR4][R20.64] ;  /* 0x0000000414157981 */ /* 0x000ee4000c2e1900 */
[----:B------:R-:W-:Y:S01]  /*0240*/  IMAD.WIDE R14, R23, 0x4, R14 ;  /* 0x00000004170e7825 */ /* 0x000fe200078e020e */
[----:B------:R-:W-:Y:S02]  /*0250*/  IADD3 R3, R3, -R2, RZ ;  /* 0x8000000203037210 */ /* 0x000fe40007ffe0ff */
[----:B------:R-:W4:Y:S01]  /*0260*/  LDG.E.EL R2, desc[UR4][R26.64] ;  /* 0x000000041a027981 */ /* 0x000f22000c2e1900 */
[----:B-1----:R-:W-:-:S05]  /*0270*/  IMAD.WIDE R22, R25, 0x4, R28 ;  /* 0x0000000419167825 */ /* 0x002fca00078e021c */
[----:B------:R0:W5:Y:S02]  /*0280*/  LDG.E.EL R20, desc[UR4][R22.64] ;  /* 0x0000000416147981 */ /* 0x000164000c2e1900 */
[----:B0-----:R-:W0:Y:S02]  /*0290*/  LDC.64 R22, c[0x0][0x240] ;  /* 0x00009000ff167b82 */ /* 0x001e240000000a00 */
[----:B0-----:R-:W-:-:S06]  /*02a0*/  IMAD.WIDE R24, R25, 0x4, R22 ;  /* 0x0000000419187825 */ /* 0x001fcc00078e0216 */
[----:B------:R0:W5:Y:S01]  /*02b0*/  LDG.E.EL R25, desc[UR4][R24.64] ;  /* 0x0000000418197981 */ /* 0x000162000c2e1900 */
[----:B------:R-:W-:-:S04]  /*02c0*/  IMAD.WIDE R28, R3, 0x4, R28 ;  /* 0x00000004031c7825 */ /* 0x000fc800078e021c */
[----:B------:R-:W-:Y:S02]  /*02d0*/  IMAD.WIDE R22, R3, 0x4, R22 ;  /* 0x0000000403167825 */ /* 0x000fe400078e0216 */
[----:B------:R-:W5:Y:S04]  /*02e0*/  LDG.E.EL R28, desc[UR4][R28.64] ;  /* 0x000000041c1c7981 */ /* 0x000f68000c2e1900 */
[----:B------:R-:W5:Y:S01]  /*02f0*/  LDG.E.EL R23, desc[UR4][R22.64] ;  /* 0x0000000416177981 */ /* 0x000f62000c2e1900 */
[----:B--2---:R-:W-:-:S03]  /*0300*/  FADD R27, R8, R4 ;  /* 0x00000004081b7221 */ /* 0x004fc60000000000 */
[----:B------:R-:W2:Y:S04]  /*0310*/  LDG.E.EL R4, desc[UR4][R18.64] ;  /* 0x0000000412047981 */ /* 0x000ea8000c2e1900 */
[----:B------:R1:W2:Y:S04]  /*0320*/  LDG.E.EL R8, desc[UR4][R14.64] ;  /* 0x000000040e087981 */ /* 0x0002a8000c2e1900 */
[----:B------:R-:W2:Y:S04]  /*0330*/  LDG.E.128 R16, desc[UR4][R16.64+0x800] ;  /* 0x0008000410107981 */ /* 0x000ea8000c1e1d00 */
[----:B------:R-:W2:Y:S01]  /*0340*/  LDG.E.128 R12, desc[UR4][R12.64+0x800] ;  /* 0x000800040c0c7981 */ /* 0x000ea2000c1e1d00 */
[----:B------:R-:W-:Y:S01]  /*0350*/  FADD R5, R9, R5 ;  /* 0x0000000509057221 */ /* 0x000fe20000000000 */
[----:B------:R-:W-:Y:S01]  /*0360*/  FADD R7, R11, R7 ;  /* 0x000000070b077221 */ /* 0x000fe20000000000 */
[----:B----4-:R-:W-:-:S04]  /*0370*/  FADD R26, -R2, R27 ;  /* 0x0000001b021a7221 */ /* 0x010fc80000000100 */
[----:B---3--:R-:W-:Y:S01]  /*0380*/  FMUL R3, R21, R26 ;  /* 0x0000001a15037220 */ /* 0x008fe20000400000 */
[----:B0-----:R-:W-:Y:S01]  /*0390*/  FADD R24, -R2, R5 ;  /* 0x0000000502187221 */ /* 0x001fe20000000100 */
[----:B------:R-:W-:-:S03]  /*03a0*/  FADD R5, R10, R6 ;  /* 0x000000060a057221 */ /* 0x000fc60000000000 */
[----:B------:R-:W-:Y:S01]  /*03b0*/  FMUL R24, R21, R24 ;  /* 0x0000001815187220 */ /* 0x000fe20000400000 */
[C---:B------:R-:W-:Y:S01]  /*03c0*/  FADD R6, -R2.reuse, R5 ;  /* 0x0000000502067221 */ /* 0x040fe20000000100 */
[----:B------:R-:W-:-:S03]  /*03d0*/  FADD R2, -R2, R7 ;  /* 0x0000000702027221 */ /* 0x000fc60000000100 */
[C---:B------:R-:W-:Y:S01]  /*03e0*/  FMUL R6, R21.reuse, R6 ;  /* 0x0000000615067220 */ /* 0x040fe20000400000 */
[----:B------:R-:W-:Y:S01]  /*03f0*/  FMUL R2, R21, R2 ;  /* 0x0000000215027220 */ /* 0x000fe20000400000 */
[----:B-----5:R-:W-:-:S04]  /*0400*/  FFMA R3, R20, R3, R25 ;  /* 0x0000000314037223 */ /* 0x020fc80000000019 */
[----:B------:R-:W-:-:S04]  /*0410*/  FADD R10, RZ, -R3 ;  /* 0x80000003ff0a7221 */ /* 0x000fc80000000000 */
[----:B------:R-:W-:Y:S01]  /*0420*/  FMUL R10, R10, 1.4426950216293334961 ;  /* 0x3fb8aa3b0a0a7820 */ /* 0x000fe20000400000 */
[----:B------:R-:W-:-:S04]  /*0430*/  FFMA R5, R20, R24, R25 ;  /* 0x0000001814057223 */ /* 0x000fc80000000019 */
[----:B------:R-:W-:Y:S01]  /*0440*/  FSETP.GEU.AND P4, PT, R10, -126, PT ;  /* 0xc2fc00000a00780b */ /* 0x000fe20003f8e000 */
[----:B------:R-:W-:Y:S01]  /*0450*/  FADD R11, RZ, -R5 ;  /* 0x80000005ff0b7221 */ /* 0x000fe20000000000 */
[C-C-:B------:R-:W-:Y:S01]  /*0460*/  FFMA R6, R20.reuse, R6, R25.reuse ;  /* 0x0000000614067223 */ /* 0x140fe20000000019 */
[----:B------:R-:W-:Y:S02]  /*0470*/  FFMA R7, R20, R2, R25 ;  /* 0x0000000214077223 */ /* 0x000fe40000000019 */
[----:B------:R-:W-:-:S05]  /*0480*/  FMUL R11, R11, 1.4426950216293334961 ;  /* 0x3fb8aa3b0b0b7820 */ /* 0x000fca0000400000 */
[----:B------:R-:W-:-:S03]  /*0490*/  FSETP.GEU.AND P1, PT, R11, -126, PT ;  /* 0xc2fc00000b00780b */ /* 0x000fc60003f2e000 */
[----:B------:R-:W-:-:S10]  /*04a0*/  @!P4 FMUL R10, R10, 0.5 ;  /* 0x3f0000000a0ac820 */ /* 0x000fd40000400000 */
[----:B------:R-:W-:-:S06]  /*04b0*/  @!P1 FMUL R11, R11, 0.5 ;  /* 0x3f0000000b0b9820 */ /* 0x000fcc0000400000 */
[----:B------:R-:W0:Y:S02]  /*04c0*/  MUFU.EX2 R11, R11 ;  /* 0x0000000b000b7308 */ /* 0x000e240000000800 */
[----:B0-----:R-:W-:Y:S01]  /*04d0*/  @!P1 FMUL R11, R11, R11 ;  /* 0x0000000b0b0b9220 */ /* 0x001fe20000400000 */
[----:B--2---:R-:W-:Y:S01]  /*04e0*/  FADD R9, R12, R16 ;  /* 0x000000100c097221 */ /* 0x004fe20000000000 */
[----:B------:R-:W-:Y:S01]  /*04f0*/  FADD R13, R13, R17 ;  /* 0x000000110d0d7221 */ /* 0x000fe20000000000 */
[----:B-1----:R-:W-:Y:S02]  /*0500*/  FADD R15, R15, R19 ;  /* 0x000000130f0f7221 */ /* 0x002fe40000000000 */
[C---:B------:R-:W-:Y:S01]  /*0510*/  FADD R9, -R4.reuse, R9 ;  /* 0x0000000904097221 */ /* 0x040fe20000000100 */
[----:B------:R-:W-:Y:S01]  /*0520*/  FADD R19, -R4, R13 ;  /* 0x0000000d04137221 */ /* 0x000fe20000000100 */
[----:B------:R-:W-:Y:S02]  /*0530*/  FADD R17, R14, R18 ;  /* 0x000000120e117221 */ /* 0x000fe40000000000 */
[C---:B------:R-:W-:Y:S01]  /*0540*/  FMUL R2, R8.reuse, R9 ;  /* 0x0000000908027220 */ /* 0x040fe20000400000 */
[----:B------:R-:W-:Y:S01]  /*0550*/  FMUL R9, R8, R19 ;  /* 0x0000001308097220 */ /* 0x000fe20000400000 */
[----:B------:R-:W-:Y:S01]  /*0560*/  FADD R14, RZ, -R6 ;  /* 0x80000006ff0e7221 */ /* 0x000fe20000000000 */
[----:B------:R-:W-:Y:S01]  /*0570*/  FADD R17, -R4, R17 ;  /* 0x0000001104117221 */ /* 0x000fe20000000100 */
[----:B------:R0:W1:Y:S01]  /*0580*/  MUFU.EX2 R12, R10 ;  /* 0x0000000a000c7308 */ /* 0x0000620000000800 */
[----:B------:R-:W-:Y:S01]  /*0590*/  FFMA R9, R28, R9, R23 ;  /* 0x000000091c097223 */ /* 0x000fe20000000017 */
[----:B------:R-:W-:Y:S01]  /*05a0*/  FMUL R14, R14, 1.4426950216293334961 ;  /* 0x3fb8aa3b0e0e7820 */ /* 0x000fe20000400000 */
[----:B------:R-:W-:-:S02]  /*05b0*/  FADD R15, -R4, R15 ;  /* 0x0000000f040f7221 */ /* 0x000fc40000000100 */
[----:B------:R-:W-:Y:S01]  /*05c0*/  FADD R4, RZ, -R9 ;  /* 0x80000009ff047221 */ /* 0x000fe20000000000 */
[----:B0-----:R-:W-:Y:S01]  /*05d0*/  FMUL R10, R8, R17 ;  /* 0x00000011080a7220 */ /* 0x001fe20000400000 */
[----:B------:R-:W-:Y:S01]  /*05e0*/  FSETP.GEU.AND P0, PT, R14, -126, PT ;  /* 0xc2fc00000e00780b */ /* 0x000fe20003f0e000 */
[--C-:B------:R-:W-:Y:S01]  /*05f0*/  FFMA R2, R28, R2, R23.reuse ;  /* 0x000000021c027223 */ /* 0x100fe20000000017 */
[----:B------:R-:W-:Y:S01]  /*0600*/  FMUL R15, R8, R15 ;  /* 0x0000000f080f7220 */ /* 0x000fe20000400000 */
[----:B------:R-:W-:Y:S01]  /*0610*/  FFMA R10, R28, R10, R23 ;  /* 0x0000000a1c0a7223 */ /* 0x000fe20000000017 */
[----:B------:R-:W-:Y:S01]  /*0620*/  FADD R13, RZ, -R7 ;  /* 0x80000007ff0d7221 */ /* 0x000fe20000000000 */
[----:B------:R-:W-:Y:S01]  /*0630*/  FMUL R17, R4, 1.4426950216293334961 ;  /* 0x3fb8aa3b04117820 */ /* 0x000fe20000400000 */
[----:B------:R-:W-:Y:S01]  /*0640*/  FADD R16, RZ, -R2 ;  /* 0x80000002ff107221 */ /* 0x000fe20000000000 */
[----:B------:R-:W-:Y:S01]  /*0650*/  FADD R4, RZ, -R10 ;  /* 0x8000000aff047221 */ /* 0x000fe20000000000 */
[----:B------:R-:W-:Y:S01]  /*0660*/  FFMA R23, R28, R15, R23 ;  /* 0x0000000f1c177223 */ /* 0x000fe20000000017 */
[----:B------:R-:W-:Y:S01]  /*0670*/  FMUL R13, R13, 1.4426950216293334961 ;  /* 0x3fb8aa3b0d0d7820 */ /* 0x000fe20000400000 */
[----:B------:R-:W-:Y:S01]  /*0680*/  FMUL R16, R16, 1.4426950216293334961 ;  /* 0x3fb8aa3b10107820 */ /* 0x000fe20000400000 */
[----:B------:R-:W-:Y:S01]  /*0690*/  FMUL R8, R4, 1.4426950216293334961 ;  /* 0x3fb8aa3b04087820 */ /* 0x000fe20000400000 */
[----:B------:R-:W-:-:S02]  /*06a0*/  FADD R4, RZ, -R23 ;  /* 0x80000017ff047221 */ /* 0x000fc40000000000 */
[----:B------:R-:W-:Y:S01]  /*06b0*/  FSETP.GEU.AND P2, PT, R13, -126, PT ;  /* 0xc2fc00000d00780b */ /* 0x000fe20003f4e000 */
[----:B------:R-:W-:Y:S01]  /*06c0*/  @!P0 FMUL R14, R14, 0.5 ;  /* 0x3f0000000e0e8820 */ /* 0x000fe20000400000 */
[----:B------:R-:W-:Y:S01]  /*06d0*/  FMUL R15, R4, 1.4426950216293334961 ;  /* 0x3fb8aa3b040f7820 */ /* 0x000fe20000400000 */
[----:B------:R-:W-:Y:S02]  /*06e0*/  FSETP.GEU.AND P6, PT, R16, -126, PT ;  /* 0xc2fc00001000780b */ /* 0x000fe40003fce000 */
[----:B------:R-:W-:Y:S01]  /*06f0*/  FSETP.GEU.AND P5, PT, R17, -126, PT ;  /* 0xc2fc00001100780b */ /* 0x000fe20003fae000 */
[----:B-1----:R-:W-:Y:S01]  /*0700*/  @!P4 FMUL R12, R12, R12 ;  /* 0x0000000c0c0cc220 */ /* 0x002fe20000400000 */
[----:B------:R-:W-:Y:S02]  /*0710*/  FSETP.GEU.AND P3, PT, R8, -126, PT ;  /* 0xc2fc00000800780b */ /* 0x000fe40003f6e000 */
[----:B------:R-:W-:Y:S01]  /*0720*/  FSETP.GEU.AND P4, PT, R15, -126, PT ;  /* 0xc2fc00000f00780b */ /* 0x000fe20003f8e000 */
[----:B------:R-:W0:Y:S03]  /*0730*/  MUFU.EX2 R14, R14 ;  /* 0x0000000e000e7308 */ /* 0x000e260000000800 */
[----:B------:R-:W-:-:S03]  /*0740*/  @!P2 FMUL R13, R13, 0.5 ;  /* 0x3f0000000d0da820 */ /* 0x000fc60000400000 */
[----:B------:R-:W-:Y:S02]  /*0750*/  @!P6 FMUL R16, R16, 0.5 ;  /* 0x3f0000001010e820 */ /* 0x000fe40000400000 */
[----:B------:R-:W-:Y:S01]  /*0760*/  @!P5 FMUL R17, R17, 0.5 ;  /* 0x3f0000001111d820 */ /* 0x000fe20000400000 */
[----:B------:R-:W1:Y:S01]  /*0770*/  MUFU.EX2 R13, R13 ;  /* 0x0000000d000d7308 */ /* 0x000e620000000800 */
[----:B------:R-:W-:Y:S01]  /*0780*/  @!P3 FMUL R8, R8, 0.5 ;  /* 0x3f0000000808b820 */ /* 0x000fe20000400000 */
[----:B------:R-:W-:Y:S01]  /*0790*/  FADD R19, R11, 1 ;  /* 0x3f8000000b137421 */ /* 0x000fe20000000000 */
[----:B------:R-:W-:Y:S01]  /*07a0*/  @!P4 FMUL R15, R15, 0.5 ;  /* 0x3f0000000f0fc820 */ /* 0x000fe20000400000 */
[----:B------:R-:W-:Y:S01]  /*07b0*/  FADD R4, R12, 1 ;  /* 0x3f8000000c047421 */ /* 0x000fe20000000000 */
[----:B0-----:R-:W-:-:S03]  /*07c0*/  @!P0 FMUL R14, R14, R14 ;  /* 0x0000000e0e0e8220 */ /* 0x001fc60000400000 */
[----:B------:R-:W0:Y:S01]  /*07d0*/  MUFU.EX2 R16, R16 ;  /* 0x0000001000107308 */ /* 0x000e220000000800 */
[----:B------:R-:W-:-:S07]  /*07e0*/  FSETP.GT.AND P0, PT, R19, 8.50705917302346158658e+37, PT ;  /* 0x7e8000001300780b */ /* 0x000fce0003f04000 */
[----:B------:R-:W2:Y:S08]  /*07f0*/  MUFU.EX2 R17, R17 ;  /* 0x0000001100117308 */ /* 0x000eb00000000800 */
[----:B------:R-:W3:Y:S08]  /*0800*/  MUFU.EX2 R12, R8 ;  /* 0x00000008000c7308 */ /* 0x000ef00000000800 */
[----:B------:R-:W4:Y:S01]  /*0810*/  MUFU.EX2 R18, R15 ;  /* 0x0000000f00127308 */ /* 0x000f220000000800 */
[----:B------:R-:W-:Y:S01]  /*0820*/  FSETP.GT.AND P1, PT, R4, 8.50705917302346158658e+37, PT ;  /* 0x7e8000000400780b */ /* 0x000fe20003f24000 */
[----:B-1----:R-:W-:Y:S01]  /*0830*/  @!P2 FMUL R13, R13, R13 ;  /* 0x0000000d0d0da220 */ /* 0x002fe20000400000 */
[----:B------:R-:W-:Y:S01]  /*0840*/  FADD R11, R14, 1 ;  /* 0x3f8000000e0b7421 */ /* 0x000fe20000000000 */
[----:B0-----:R-:W-:Y:S01]  /*0850*/  @!P6 FMUL R16, R16, R16 ;  /* 0x000000101010e220 */ /* 0x001fe20000400000 */
[----:B------:R-:W-:Y:S01]  /*0860*/  HFMA2.MMA R14, -RZ, RZ, 1.625, 0 ;  /* 0x3e800000ff0e7435 */ /* 0x000fe200000001ff */
[----:B------:R-:W-:Y:S01]  /*0870*/  FADD R13, R13, 1 ;  /* 0x3f8000000d0d7421 */ /* 0x000fe20000000000 */
[----:B------:R-:W-:Y:S01]  /*0880*/  @P0 FMUL R19, R19, 0.25 ;  /* 0x3e80000013130820 */ /* 0x000fe20000400000 */
[----:B--2---:R-:W-:Y:S01]  /*0890*/  @!P5 FMUL R17, R17, R17 ;  /* 0x000000111111d220 */ /* 0x004fe20000400000 */
[----:B---3--:R-:W-:Y:S01]  /*08a0*/  @!P3 FMUL R12, R12, R12 ;  /* 0x0000000c0c0cb220 */ /* 0x008fe20000400000 */
[----:B------:R-:W-:Y:S01]  /*08b0*/  FADD R20, R16, 1 ;  /* 0x3f80000010147421 */ /* 0x000fe20000000000 */
[----:B------:R-:W-:Y:S01]  /*08c0*/  FSETP.GT.AND P2, PT, R11, 8.50705917302346158658e+37, PT ;  /* 0x7e8000000b00780b */ /* 0x000fe20003f44000 */
[----:B------:R0:W-:Y:S01]  /*08d0*/  MUFU.RCP R8, R19 ;  /* 0x0000001300087308 */ /* 0x0001e20000001000 */
[----:B----4-:R-:W-:Y:S01]  /*08e0*/  @!P4 FMUL R18, R18, R18 ;  /* 0x000000121212c220 */ /* 0x010fe20000400000 */
[----:B------:R-:W-:Y:S01]  /*08f0*/  FADD R16, R17, 1 ;  /* 0x3f80000011107421 */ /* 0x000fe20000000000 */
[----:B------:R-:W-:Y:S01]  /*0900*/  FSETP.GT.AND P6, PT, R13, 8.50705917302346158658e+37, PT ;  /* 0x7e8000000d00780b */ /* 0x000fe20003fc4000 */
[----:B------:R-:W-:Y:S01]  /*0910*/  FADD R17, R12, 1 ;  /* 0x3f8000000c117421 */ /* 0x000fe20000000000 */
[----:B0-----:R-:W-:Y:S01]  /*0920*/  FADD R19, R18, 1 ;  /* 0x3f80000012137421 */ /* 0x001fe20000000000 */
[----:B------:R-:W-:Y:S01]  /*0930*/  @P1 FMUL R4, R4, 0.25 ;  /* 0x3e80000004041820 */ /* 0x000fe20000400000 */
[----:B------:R-:W-:-:S02]  /*0940*/  FSEL R21, R14, 1, P1 ;  /* 0x3f8000000e157808 */ /* 0x000fc40000800000 */
[----:B------:R-:W-:Y:S02]  /*0950*/  FSETP.GT.AND P4, PT, R16, 8.50705917302346158658e+37, PT ;  /* 0x7e8000001000780b */ /* 0x000fe40003f84000 */
[----:B------:R-:W-:Y:S02]  /*0960*/  FSETP.GT.AND P3, PT, R17, 8.50705917302346158658e+37, PT ;  /* 0x7e8000001100780b */ /* 0x000fe40003f64000 */
[----:B------:R-:W-:Y:S02]  /*0970*/  FSETP.GT.AND P1, PT, R19, 8.50705917302346158658e+37, PT ;  /* 0x7e8000001300780b */ /* 0x000fe40003f24000 */
[----:B------:R-:W-:Y:S01]  /*0980*/  FSETP.GT.AND P5, PT, R20, 8.50705917302346158658e+37, PT ;  /* 0x7e8000001400780b */ /* 0x000fe20003fa4000 */
[----:B------:R-:W-:Y:S01]  /*0990*/  @P2 FMUL R11, R11, 0.25 ;  /* 0x3e8000000b0b2820 */ /* 0x000fe20000400000 */
[----:B------:R-:W-:Y:S01]  /*09a0*/  @P6 FMUL R13, R13, 0.25 ;  /* 0x3e8000000d0d6820 */ /* 0x000fe20000400000 */
[----:B------:R-:W0:Y:S04]  /*09b0*/  MUFU.RCP R4, R4 ;  /* 0x0000000400047308 */ /* 0x000e280000001000 */
[----:B------:R-:W-:-:S02]  /*09c0*/  @P4 FMUL R16, R16, 0.25 ;  /* 0x3e80000010104820 */ /* 0x000fc40000400000 */
[----:B------:R-:W-:Y:S02]  /*09d0*/  @P3 FMUL R17, R17, 0.25 ;  /* 0x3e80000011113820 */ /* 0x000fe40000400000 */
[----:B------:R-:W1:Y:S01]  /*09e0*/  MUFU.RCP R11, R11 ;  /* 0x0000000b000b7308 */ /* 0x000e620000001000 */
[----:B------:R-:W-:Y:S01]  /*09f0*/  @P1 FMUL R19, R19, 0.25 ;  /* 0x3e80000013131820 */ /* 0x000fe20000400000 */
[----:B------:R-:W-:-:S06]  /*0a00*/  @P5 FMUL R20, R20, 0.25 ;  /* 0x3e80000014145820 */ /* 0x000fcc0000400000 */
[----:B------:R2:W3:Y:S02]  /*0a10*/  MUFU.RCP R15, R13 ;  /* 0x0000000d000f7308 */ /* 0x0004e40000001000 */
[----:B--2---:R-:W2:Y:S06]  /*0a20*/  LDC.64 R12, c[0x0][0x210] ;  /* 0x00008400ff0c7b82 */ /* 0x004eac0000000a00 */
[----:B------:R4:W5:Y:S01]  /*0a30*/  MUFU.RCP R18, R20 ;  /* 0x0000001400127308 */ /* 0x0009620000001000 */
[C---:B------:R-:W-:Y:S02]  /*0a40*/  FSEL R25, R14.reuse, 1, P0 ;  /* 0x3f8000000e197808 */ /* 0x040fe40000000000 */
[----:B------:R-:W-:-:S05]  /*0a50*/  FSEL R22, R14, 1, P2 ;  /* 0x3f8000000e167808 */ /* 0x000fca0001000000 */
[----:B------:R-:W0:Y:S08]  /*0a60*/  MUFU.RCP R16, R16 ;  /* 0x0000001000107308 */ /* 0x000e300000001000 */
[----:B------:R-:W3:Y:S08]  /*0a70*/  MUFU.RCP R17, R17 ;  /* 0x0000001100117308 */ /* 0x000ef00000001000 */
[----:B------:R-:W2:Y:S01]  /*0a80*/  MUFU.RCP R19, R19 ;  /* 0x0000001300137308 */ /* 0x000ea20000001000 */
[----:B0-----:R-:W-:Y:S01]  /*0a90*/  FMUL R4, R4, R21 ;  /* 0x0000001504047220 */ /* 0x001fe20000400000 */
[----:B------:R-:W-:Y:S01]  /*0aa0*/  FMUL R8, R8, R25 ;  /* 0x0000001908087220 */ /* 0x000fe20000400000 */
[----:B-1----:R-:W-:Y:S01]  /*0ab0*/  FMUL R11, R11, R22 ;  /* 0x000000160b0b7220 */ /* 0x002fe20000400000 */
[----:B----4-:R-:W-:-:S02]  /*0ac0*/  FSEL R20, R14, 1, P6 ;  /* 0x3f8000000e147808 */ /* 0x010fc40003000000 */
[C---:B------:R-:W-:Y:S02]  /*0ad0*/  FSEL R21, R14.reuse, 1, P5 ;  /* 0x3f8000000e157808 */ /* 0x040fe40002800000 */
[C---:B------:R-:W-:Y:S02]  /*0ae0*/  FSEL R25, R14.reuse, 1, P4 ;  /* 0x3f8000000e197808 */ /* 0x040fe40002000000 */
[C---:B------:R-:W-:Y:S02]  /*0af0*/  FSEL R22, R14.reuse, 1, P3 ;  /* 0x3f8000000e167808 */ /* 0x040fe40001800000 */
[----:B------:R-:W-:Y:S01]  /*0b00*/  FSEL R24, R14, 1, P1 ;  /* 0x3f8000000e187808 */ /* 0x000fe20000800000 */
[----:B---3--:R-:W-:Y:S01]  /*0b10*/  FMUL R14, R15, R20 ;  /* 0x000000140f0e7220 */ /* 0x008fe20000400000 */
[----:B-----5:R-:W-:Y:S01]  /*0b20*/  FMUL R15, R18, R21 ;  /* 0x00000015120f7220 */ /* 0x020fe20000400000 */
[----:B------:R-:W-:Y:S01]  /*0b30*/  FMUL R16, R16, R25 ;  /* 0x0000001910107220 */ /* 0x000fe20000400000 */
[----:B------:R-:W-:Y:S01]  /*0b40*/  FMUL R17, R17, R22 ;  /* 0x0000001611117220 */ /* 0x000fe20000400000 */
[----:B--2---:R-:W-:Y:S01]  /*0b50*/  FMUL R24, R19, R24 ;  /* 0x0000001813187220 */ /* 0x004fe20000400000 */
[----:B------:R-:W-:Y:S01]  /*0b60*/  FMUL R5, R5, R8 ;  /* 0x0000000805057220 */ /* 0x000fe20000400000 */
[----:B------:R-:W-:Y:S01]  /*0b70*/  FMUL R6, R6, R11 ;  /* 0x0000000b06067220 */ /* 0x000fe20000400000 */
[----:B------:R-:W-:-:S04]  /*0b80*/  IMAD.WIDE R12, R0, 0x4, R12 ;  /* 0x00000004000c7825 */ /* 0x000fc800078e020c */
[----:B------:R-:W-:Y:S01]  /*0b90*/  FMUL R4, R3, R4 ;  /* 0x0000000403047220 */ /* 0x000fe20000400000 */
[----:B------:R-:W-:Y:S01]  /*0ba0*/  FMUL R7, R7, R14 ;  /* 0x0000000e07077220 */ /* 0x000fe20000400000 */
[----:B------:R-:W-:Y:S01]  /*0bb0*/  FMUL R8, R2, R15 ;  /* 0x0000000f02087220 */ /* 0x000fe20000400000 */
[----:B------:R-:W-:Y:S01]  /*0bc0*/  FMUL R9, R9, R16 ;  /* 0x0000001009097220 */ /* 0x000fe20000400000 */
[----:B------:R-:W-:Y:S01]  /*0bd0*/  FMUL R10, R10, R17 ;  /* 0x000000110a0a7220 */ /* 0x000fe20000400000 */
[----:B------:R-:W-:Y:S01]  /*0be0*/  FMUL R11, R23, R24 ;  /* 0x00000018170b7220 */ /* 0x000fe20000400000 */
[----:B------:R-:W-:Y:S04]  /*0bf0*/  STG.E.128 desc[UR4][R12.64], R4 ;  /* 0x000000040c007986 */ /* 0x000fe8000c101d04 */
[----:B------:R-:W-:Y:S01]  /*0c00*/  STG.E.128 desc[UR4][R12.64+0x800], R8 ;  /* 0x000800080c007986 */ /* 0x000fe2000c101d04 */
[----:B------:R-:W-:Y:S05]  /*0c10*/  EXIT ;  /* 0x000000000000794d */ /* 0x000fea0003800000 */
.L_x_0:
[----:B------:R-:W-:-:S00]  /*0c20*/  BRA `(.L_x_0) ;  /* 0xfffffffc00fc7947 */ /* 0x000fc0000383ffff */
[----:B------:R-:W-:-:S00]  /*0c30*/  NOP ;  /* 0x0000000000007918 */ /* 0x000fc00000000000 */
        /* <DEDUP_REMOVED lines=12> */
.L_x_1:


//--------------------- .nv.constant0.triton_poi_fused_native_group_norm_silu_9 --------------------------
	.section	.nv.constant0.triton_poi_fused_native_group_norm_silu_9,"a",@progbits
	.sectionflags	@""
	.align	4
.nv.constant0.triton_poi_fused_native_group_norm_silu_9:
	.zero		588
